//
// Generated by NVIDIA NVVM Compiler
//
// Compiler Build ID: CL-36424714
// Cuda compilation tools, release 13.0, V13.0.88
// Based on NVVM 20.0.0
//

.version 9.0
.target sm_100
.address_size 64

	// .globl	_Z27cyclid_corr_accum_nlag_fastP6float2S0_mmS0_iPjiiiib
// _ZZ27cyclid_corr_accum_nlag_fastP6float2S0_mmS0_iPjiiiibE3mem has been demoted

.visible .entry _Z27cyclid_corr_accum_nlag_fastP6float2S0_mmS0_iPjiiiib(
	.param .u64 .ptr .align 1 _Z27cyclid_corr_accum_nlag_fastP6float2S0_mmS0_iPjiiiib_param_0,
	.param .u64 .ptr .align 1 _Z27cyclid_corr_accum_nlag_fastP6float2S0_mmS0_iPjiiiib_param_1,
	.param .u64 _Z27cyclid_corr_accum_nlag_fastP6float2S0_mmS0_iPjiiiib_param_2,
	.param .u64 _Z27cyclid_corr_accum_nlag_fastP6float2S0_mmS0_iPjiiiib_param_3,
	.param .u64 .ptr .align 1 _Z27cyclid_corr_accum_nlag_fastP6float2S0_mmS0_iPjiiiib_param_4,
	.param .u32 _Z27cyclid_corr_accum_nlag_fastP6float2S0_mmS0_iPjiiiib_param_5,
	.param .u64 .ptr .align 1 _Z27cyclid_corr_accum_nlag_fastP6float2S0_mmS0_iPjiiiib_param_6,
	.param .u32 _Z27cyclid_corr_accum_nlag_fastP6float2S0_mmS0_iPjiiiib_param_7,
	.param .u32 _Z27cyclid_corr_accum_nlag_fastP6float2S0_mmS0_iPjiiiib_param_8,
	.param .u32 _Z27cyclid_corr_accum_nlag_fastP6float2S0_mmS0_iPjiiiib_param_9,
	.param .u32 _Z27cyclid_corr_accum_nlag_fastP6float2S0_mmS0_iPjiiiib_param_10,
	.param .u8 _Z27cyclid_corr_accum_nlag_fastP6float2S0_mmS0_iPjiiiib_param_11
)
{
	.reg .pred 	%p<8>;
	.reg .b32 	%r<38>;
	.reg .b32 	%f<17>;
	.reg .b64 	%rd<19>;
	.reg .b64 	%fd<9>;
	// demoted variable
	.shared .align 8 .b8 _ZZ27cyclid_corr_accum_nlag_fastP6float2S0_mmS0_iPjiiiibE3mem[768];
	ld.param.u64 	%rd2, [_Z27cyclid_corr_accum_nlag_fastP6float2S0_mmS0_iPjiiiib_param_0];
	ld.param.u64 	%rd3, [_Z27cyclid_corr_accum_nlag_fastP6float2S0_mmS0_iPjiiiib_param_1];
	ld.param.u64 	%rd5, [_Z27cyclid_corr_accum_nlag_fastP6float2S0_mmS0_iPjiiiib_param_3];
	ld.param.u64 	%rd4, [_Z27cyclid_corr_accum_nlag_fastP6float2S0_mmS0_iPjiiiib_param_4];
	ld.param.u32 	%r6, [_Z27cyclid_corr_accum_nlag_fastP6float2S0_mmS0_iPjiiiib_param_5];
	ld.param.u64 	%rd6, [_Z27cyclid_corr_accum_nlag_fastP6float2S0_mmS0_iPjiiiib_param_6];
	ld.param.u32 	%r7, [_Z27cyclid_corr_accum_nlag_fastP6float2S0_mmS0_iPjiiiib_param_7];
	ld.param.u32 	%r8, [_Z27cyclid_corr_accum_nlag_fastP6float2S0_mmS0_iPjiiiib_param_8];
	ld.param.u32 	%r9, [_Z27cyclid_corr_accum_nlag_fastP6float2S0_mmS0_iPjiiiib_param_9];
	ld.param.u32 	%r10, [_Z27cyclid_corr_accum_nlag_fastP6float2S0_mmS0_iPjiiiib_param_10];
	cvta.to.global.u64 	%rd7, %rd6;
	mov.u32 	%r11, %ctaid.x;
	mov.u32 	%r1, %ntid.x;
	mov.u32 	%r2, %tid.x;
	mad.lo.s32 	%r12, %r11, %r1, %r2;
	mov.u32 	%r13, %ctaid.y;
	mov.u32 	%r14, %ntid.y;
	mov.u32 	%r3, %tid.y;
	mad.lo.s32 	%r15, %r13, %r14, %r3;
	cvt.u32.u64 	%r16, %rd5;
	shl.b32 	%r17, %r16, 1;
	add.s32 	%r18, %r6, %r17;
	add.s32 	%r19, %r18, -2;
	mov.f32 	%f1, 0f00000000;
	st.shared.v2.f32 	[_ZZ27cyclid_corr_accum_nlag_fastP6float2S0_mmS0_iPjiiiibE3mem], {%f1, %f1};
	st.shared.v2.f32 	[_ZZ27cyclid_corr_accum_nlag_fastP6float2S0_mmS0_iPjiiiibE3mem+8], {%f1, %f1};
	st.shared.v2.f32 	[_ZZ27cyclid_corr_accum_nlag_fastP6float2S0_mmS0_iPjiiiibE3mem+16], {%f1, %f1};
	st.shared.v2.f32 	[_ZZ27cyclid_corr_accum_nlag_fastP6float2S0_mmS0_iPjiiiibE3mem+24], {%f1, %f1};
	st.shared.v2.f32 	[_ZZ27cyclid_corr_accum_nlag_fastP6float2S0_mmS0_iPjiiiibE3mem+32], {%f1, %f1};
	st.shared.v2.f32 	[_ZZ27cyclid_corr_accum_nlag_fastP6float2S0_mmS0_iPjiiiibE3mem+40], {%f1, %f1};
	st.shared.v2.f32 	[_ZZ27cyclid_corr_accum_nlag_fastP6float2S0_mmS0_iPjiiiibE3mem+48], {%f1, %f1};
	st.shared.v2.f32 	[_ZZ27cyclid_corr_accum_nlag_fastP6float2S0_mmS0_iPjiiiibE3mem+56], {%f1, %f1};
	st.shared.v2.f32 	[_ZZ27cyclid_corr_accum_nlag_fastP6float2S0_mmS0_iPjiiiibE3mem+64], {%f1, %f1};
	st.shared.v2.f32 	[_ZZ27cyclid_corr_accum_nlag_fastP6float2S0_mmS0_iPjiiiibE3mem+72], {%f1, %f1};
	st.shared.v2.f32 	[_ZZ27cyclid_corr_accum_nlag_fastP6float2S0_mmS0_iPjiiiibE3mem+80], {%f1, %f1};
	st.shared.v2.f32 	[_ZZ27cyclid_corr_accum_nlag_fastP6float2S0_mmS0_iPjiiiibE3mem+88], {%f1, %f1};
	st.shared.v2.f32 	[_ZZ27cyclid_corr_accum_nlag_fastP6float2S0_mmS0_iPjiiiibE3mem+96], {%f1, %f1};
	st.shared.v2.f32 	[_ZZ27cyclid_corr_accum_nlag_fastP6float2S0_mmS0_iPjiiiibE3mem+104], {%f1, %f1};
	st.shared.v2.f32 	[_ZZ27cyclid_corr_accum_nlag_fastP6float2S0_mmS0_iPjiiiibE3mem+112], {%f1, %f1};
	st.shared.v2.f32 	[_ZZ27cyclid_corr_accum_nlag_fastP6float2S0_mmS0_iPjiiiibE3mem+120], {%f1, %f1};
	st.shared.v2.f32 	[_ZZ27cyclid_corr_accum_nlag_fastP6float2S0_mmS0_iPjiiiibE3mem+128], {%f1, %f1};
	st.shared.v2.f32 	[_ZZ27cyclid_corr_accum_nlag_fastP6float2S0_mmS0_iPjiiiibE3mem+136], {%f1, %f1};
	st.shared.v2.f32 	[_ZZ27cyclid_corr_accum_nlag_fastP6float2S0_mmS0_iPjiiiibE3mem+144], {%f1, %f1};
	st.shared.v2.f32 	[_ZZ27cyclid_corr_accum_nlag_fastP6float2S0_mmS0_iPjiiiibE3mem+152], {%f1, %f1};
	st.shared.v2.f32 	[_ZZ27cyclid_corr_accum_nlag_fastP6float2S0_mmS0_iPjiiiibE3mem+160], {%f1, %f1};
	st.shared.v2.f32 	[_ZZ27cyclid_corr_accum_nlag_fastP6float2S0_mmS0_iPjiiiibE3mem+168], {%f1, %f1};
	st.shared.v2.f32 	[_ZZ27cyclid_corr_accum_nlag_fastP6float2S0_mmS0_iPjiiiibE3mem+176], {%f1, %f1};
	st.shared.v2.f32 	[_ZZ27cyclid_corr_accum_nlag_fastP6float2S0_mmS0_iPjiiiibE3mem+184], {%f1, %f1};
	st.shared.v2.f32 	[_ZZ27cyclid_corr_accum_nlag_fastP6float2S0_mmS0_iPjiiiibE3mem+192], {%f1, %f1};
	st.shared.v2.f32 	[_ZZ27cyclid_corr_accum_nlag_fastP6float2S0_mmS0_iPjiiiibE3mem+200], {%f1, %f1};
	st.shared.v2.f32 	[_ZZ27cyclid_corr_accum_nlag_fastP6float2S0_mmS0_iPjiiiibE3mem+208], {%f1, %f1};
	st.shared.v2.f32 	[_ZZ27cyclid_corr_accum_nlag_fastP6float2S0_mmS0_iPjiiiibE3mem+216], {%f1, %f1};
	st.shared.v2.f32 	[_ZZ27cyclid_corr_accum_nlag_fastP6float2S0_mmS0_iPjiiiibE3mem+224], {%f1, %f1};
	st.shared.v2.f32 	[_ZZ27cyclid_corr_accum_nlag_fastP6float2S0_mmS0_iPjiiiibE3mem+232], {%f1, %f1};
	st.shared.v2.f32 	[_ZZ27cyclid_corr_accum_nlag_fastP6float2S0_mmS0_iPjiiiibE3mem+240], {%f1, %f1};
	st.shared.v2.f32 	[_ZZ27cyclid_corr_accum_nlag_fastP6float2S0_mmS0_iPjiiiibE3mem+248], {%f1, %f1};
	st.shared.v2.f32 	[_ZZ27cyclid_corr_accum_nlag_fastP6float2S0_mmS0_iPjiiiibE3mem+256], {%f1, %f1};
	st.shared.v2.f32 	[_ZZ27cyclid_corr_accum_nlag_fastP6float2S0_mmS0_iPjiiiibE3mem+264], {%f1, %f1};
	st.shared.v2.f32 	[_ZZ27cyclid_corr_accum_nlag_fastP6float2S0_mmS0_iPjiiiibE3mem+272], {%f1, %f1};
	st.shared.v2.f32 	[_ZZ27cyclid_corr_accum_nlag_fastP6float2S0_mmS0_iPjiiiibE3mem+280], {%f1, %f1};
	st.shared.v2.f32 	[_ZZ27cyclid_corr_accum_nlag_fastP6float2S0_mmS0_iPjiiiibE3mem+288], {%f1, %f1};
	st.shared.v2.f32 	[_ZZ27cyclid_corr_accum_nlag_fastP6float2S0_mmS0_iPjiiiibE3mem+296], {%f1, %f1};
	st.shared.v2.f32 	[_ZZ27cyclid_corr_accum_nlag_fastP6float2S0_mmS0_iPjiiiibE3mem+304], {%f1, %f1};
	st.shared.v2.f32 	[_ZZ27cyclid_corr_accum_nlag_fastP6float2S0_mmS0_iPjiiiibE3mem+312], {%f1, %f1};
	st.shared.v2.f32 	[_ZZ27cyclid_corr_accum_nlag_fastP6float2S0_mmS0_iPjiiiibE3mem+320], {%f1, %f1};
	st.shared.v2.f32 	[_ZZ27cyclid_corr_accum_nlag_fastP6float2S0_mmS0_iPjiiiibE3mem+328], {%f1, %f1};
	st.shared.v2.f32 	[_ZZ27cyclid_corr_accum_nlag_fastP6float2S0_mmS0_iPjiiiibE3mem+336], {%f1, %f1};
	st.shared.v2.f32 	[_ZZ27cyclid_corr_accum_nlag_fastP6float2S0_mmS0_iPjiiiibE3mem+344], {%f1, %f1};
	st.shared.v2.f32 	[_ZZ27cyclid_corr_accum_nlag_fastP6float2S0_mmS0_iPjiiiibE3mem+352], {%f1, %f1};
	st.shared.v2.f32 	[_ZZ27cyclid_corr_accum_nlag_fastP6float2S0_mmS0_iPjiiiibE3mem+360], {%f1, %f1};
	st.shared.v2.f32 	[_ZZ27cyclid_corr_accum_nlag_fastP6float2S0_mmS0_iPjiiiibE3mem+368], {%f1, %f1};
	st.shared.v2.f32 	[_ZZ27cyclid_corr_accum_nlag_fastP6float2S0_mmS0_iPjiiiibE3mem+376], {%f1, %f1};
	st.shared.v2.f32 	[_ZZ27cyclid_corr_accum_nlag_fastP6float2S0_mmS0_iPjiiiibE3mem+384], {%f1, %f1};
	st.shared.v2.f32 	[_ZZ27cyclid_corr_accum_nlag_fastP6float2S0_mmS0_iPjiiiibE3mem+392], {%f1, %f1};
	st.shared.v2.f32 	[_ZZ27cyclid_corr_accum_nlag_fastP6float2S0_mmS0_iPjiiiibE3mem+400], {%f1, %f1};
	st.shared.v2.f32 	[_ZZ27cyclid_corr_accum_nlag_fastP6float2S0_mmS0_iPjiiiibE3mem+408], {%f1, %f1};
	st.shared.v2.f32 	[_ZZ27cyclid_corr_accum_nlag_fastP6float2S0_mmS0_iPjiiiibE3mem+416], {%f1, %f1};
	st.shared.v2.f32 	[_ZZ27cyclid_corr_accum_nlag_fastP6float2S0_mmS0_iPjiiiibE3mem+424], {%f1, %f1};
	st.shared.v2.f32 	[_ZZ27cyclid_corr_accum_nlag_fastP6float2S0_mmS0_iPjiiiibE3mem+432], {%f1, %f1};
	st.shared.v2.f32 	[_ZZ27cyclid_corr_accum_nlag_fastP6float2S0_mmS0_iPjiiiibE3mem+440], {%f1, %f1};
	st.shared.v2.f32 	[_ZZ27cyclid_corr_accum_nlag_fastP6float2S0_mmS0_iPjiiiibE3mem+448], {%f1, %f1};
	st.shared.v2.f32 	[_ZZ27cyclid_corr_accum_nlag_fastP6float2S0_mmS0_iPjiiiibE3mem+456], {%f1, %f1};
	st.shared.v2.f32 	[_ZZ27cyclid_corr_accum_nlag_fastP6float2S0_mmS0_iPjiiiibE3mem+464], {%f1, %f1};
	st.shared.v2.f32 	[_ZZ27cyclid_corr_accum_nlag_fastP6float2S0_mmS0_iPjiiiibE3mem+472], {%f1, %f1};
	st.shared.v2.f32 	[_ZZ27cyclid_corr_accum_nlag_fastP6float2S0_mmS0_iPjiiiibE3mem+480], {%f1, %f1};
	st.shared.v2.f32 	[_ZZ27cyclid_corr_accum_nlag_fastP6float2S0_mmS0_iPjiiiibE3mem+488], {%f1, %f1};
	st.shared.v2.f32 	[_ZZ27cyclid_corr_accum_nlag_fastP6float2S0_mmS0_iPjiiiibE3mem+496], {%f1, %f1};
	st.shared.v2.f32 	[_ZZ27cyclid_corr_accum_nlag_fastP6float2S0_mmS0_iPjiiiibE3mem+504], {%f1, %f1};
	st.shared.v2.f32 	[_ZZ27cyclid_corr_accum_nlag_fastP6float2S0_mmS0_iPjiiiibE3mem+512], {%f1, %f1};
	st.shared.v2.f32 	[_ZZ27cyclid_corr_accum_nlag_fastP6float2S0_mmS0_iPjiiiibE3mem+520], {%f1, %f1};
	st.shared.v2.f32 	[_ZZ27cyclid_corr_accum_nlag_fastP6float2S0_mmS0_iPjiiiibE3mem+528], {%f1, %f1};
	st.shared.v2.f32 	[_ZZ27cyclid_corr_accum_nlag_fastP6float2S0_mmS0_iPjiiiibE3mem+536], {%f1, %f1};
	st.shared.v2.f32 	[_ZZ27cyclid_corr_accum_nlag_fastP6float2S0_mmS0_iPjiiiibE3mem+544], {%f1, %f1};
	st.shared.v2.f32 	[_ZZ27cyclid_corr_accum_nlag_fastP6float2S0_mmS0_iPjiiiibE3mem+552], {%f1, %f1};
	st.shared.v2.f32 	[_ZZ27cyclid_corr_accum_nlag_fastP6float2S0_mmS0_iPjiiiibE3mem+560], {%f1, %f1};
	st.shared.v2.f32 	[_ZZ27cyclid_corr_accum_nlag_fastP6float2S0_mmS0_iPjiiiibE3mem+568], {%f1, %f1};
	st.shared.v2.f32 	[_ZZ27cyclid_corr_accum_nlag_fastP6float2S0_mmS0_iPjiiiibE3mem+576], {%f1, %f1};
	st.shared.v2.f32 	[_ZZ27cyclid_corr_accum_nlag_fastP6float2S0_mmS0_iPjiiiibE3mem+584], {%f1, %f1};
	st.shared.v2.f32 	[_ZZ27cyclid_corr_accum_nlag_fastP6float2S0_mmS0_iPjiiiibE3mem+592], {%f1, %f1};
	st.shared.v2.f32 	[_ZZ27cyclid_corr_accum_nlag_fastP6float2S0_mmS0_iPjiiiibE3mem+600], {%f1, %f1};
	st.shared.v2.f32 	[_ZZ27cyclid_corr_accum_nlag_fastP6float2S0_mmS0_iPjiiiibE3mem+608], {%f1, %f1};
	st.shared.v2.f32 	[_ZZ27cyclid_corr_accum_nlag_fastP6float2S0_mmS0_iPjiiiibE3mem+616], {%f1, %f1};
	st.shared.v2.f32 	[_ZZ27cyclid_corr_accum_nlag_fastP6float2S0_mmS0_iPjiiiibE3mem+624], {%f1, %f1};
	st.shared.v2.f32 	[_ZZ27cyclid_corr_accum_nlag_fastP6float2S0_mmS0_iPjiiiibE3mem+632], {%f1, %f1};
	st.shared.v2.f32 	[_ZZ27cyclid_corr_accum_nlag_fastP6float2S0_mmS0_iPjiiiibE3mem+640], {%f1, %f1};
	st.shared.v2.f32 	[_ZZ27cyclid_corr_accum_nlag_fastP6float2S0_mmS0_iPjiiiibE3mem+648], {%f1, %f1};
	st.shared.v2.f32 	[_ZZ27cyclid_corr_accum_nlag_fastP6float2S0_mmS0_iPjiiiibE3mem+656], {%f1, %f1};
	st.shared.v2.f32 	[_ZZ27cyclid_corr_accum_nlag_fastP6float2S0_mmS0_iPjiiiibE3mem+664], {%f1, %f1};
	st.shared.v2.f32 	[_ZZ27cyclid_corr_accum_nlag_fastP6float2S0_mmS0_iPjiiiibE3mem+672], {%f1, %f1};
	st.shared.v2.f32 	[_ZZ27cyclid_corr_accum_nlag_fastP6float2S0_mmS0_iPjiiiibE3mem+680], {%f1, %f1};
	st.shared.v2.f32 	[_ZZ27cyclid_corr_accum_nlag_fastP6float2S0_mmS0_iPjiiiibE3mem+688], {%f1, %f1};
	st.shared.v2.f32 	[_ZZ27cyclid_corr_accum_nlag_fastP6float2S0_mmS0_iPjiiiibE3mem+696], {%f1, %f1};
	st.shared.v2.f32 	[_ZZ27cyclid_corr_accum_nlag_fastP6float2S0_mmS0_iPjiiiibE3mem+704], {%f1, %f1};
	st.shared.v2.f32 	[_ZZ27cyclid_corr_accum_nlag_fastP6float2S0_mmS0_iPjiiiibE3mem+712], {%f1, %f1};
	st.shared.v2.f32 	[_ZZ27cyclid_corr_accum_nlag_fastP6float2S0_mmS0_iPjiiiibE3mem+720], {%f1, %f1};
	st.shared.v2.f32 	[_ZZ27cyclid_corr_accum_nlag_fastP6float2S0_mmS0_iPjiiiibE3mem+728], {%f1, %f1};
	st.shared.v2.f32 	[_ZZ27cyclid_corr_accum_nlag_fastP6float2S0_mmS0_iPjiiiibE3mem+736], {%f1, %f1};
	st.shared.v2.f32 	[_ZZ27cyclid_corr_accum_nlag_fastP6float2S0_mmS0_iPjiiiibE3mem+744], {%f1, %f1};
	st.shared.v2.f32 	[_ZZ27cyclid_corr_accum_nlag_fastP6float2S0_mmS0_iPjiiiibE3mem+752], {%f1, %f1};
	st.shared.v2.f32 	[_ZZ27cyclid_corr_accum_nlag_fastP6float2S0_mmS0_iPjiiiibE3mem+760], {%f1, %f1};
	bar.sync 	0;
	shl.b32 	%r20, %r12, 1;
	add.s32 	%r4, %r20, %r15;
	mad.lo.s32 	%r21, %r9, %r19, %r4;
	mul.wide.s32 	%rd8, %r21, 4;
	add.s64 	%rd9, %rd7, %rd8;
	ld.global.u32 	%r22, [%rd9];
	mad.lo.s32 	%r23, %r22, %r8, %r7;
	mad.lo.s32 	%r24, %r23, %r6, %r15;
	mul.lo.s32 	%r25, %r8, %r6;
	mul.lo.s32 	%r26, %r25, %r10;
	cvt.s64.s32 	%rd1, %r12;
	setp.gt.u64 	%p2, %rd5, %rd1;
	setp.lt.u32 	%p3, %r24, %r26;
	and.pred  	%p4, %p2, %p3;
	setp.lt.s32 	%p5, %r15, %r6;
	and.pred  	%p1, %p5, %p4;
	not.pred 	%p6, %p1;
	@%p6 bra 	$L__BB0_2;
	cvt.u32.u64 	%r28, %rd1;
	cvta.to.global.u64 	%rd10, %rd2;
	cvta.to.global.u64 	%rd11, %rd3;
	sub.s32 	%r29, %r4, %r28;
	mul.wide.s32 	%rd12, %r29, 8;
	add.s64 	%rd13, %rd10, %rd12;
	ld.global.v2.f32 	{%f2, %f3}, [%rd13];
	shl.b64 	%rd14, %rd1, 3;
	add.s64 	%rd15, %rd11, %rd14;
	ld.global.v2.f32 	{%f4, %f5}, [%rd15];
	mul.f32 	%f6, %f2, %f4;
	cvt.f64.f32 	%fd1, %f6;
	cvt.f64.f32 	%fd2, %f3;
	cvt.f64.f32 	%fd3, %f5;
	fma.rn.f64 	%fd4, %fd2, %fd3, %fd1;
	cvt.rn.f32.f64 	%f7, %fd4;
	cvt.f64.f32 	%fd5, %f2;
	mul.f32 	%f8, %f3, %f4;
	cvt.f64.f32 	%fd6, %f8;
	mul.f64 	%fd7, %fd5, %fd3;
	sub.f64 	%fd8, %fd6, %fd7;
	cvt.rn.f32.f64 	%f9, %fd8;
	neg.f32 	%f10, %f9;
	mad.lo.s32 	%r30, %r2, %r1, %r3;
	shl.b32 	%r31, %r30, 3;
	mov.u32 	%r32, _ZZ27cyclid_corr_accum_nlag_fastP6float2S0_mmS0_iPjiiiibE3mem;
	add.s32 	%r33, %r32, %r31;
	atom.shared.add.f32 	%f11, [%r33], %f7;
	atom.shared.add.f32 	%f12, [%r33+4], %f10;
$L__BB0_2:
	bar.sync 	0;
	@%p6 bra 	$L__BB0_4;
	cvta.to.global.u64 	%rd16, %rd4;
	mul.wide.s32 	%rd17, %r24, 8;
	add.s64 	%rd18, %rd16, %rd17;
	mad.lo.s32 	%r34, %r2, %r1, %r3;
	shl.b32 	%r35, %r34, 3;
	mov.u32 	%r36, _ZZ27cyclid_corr_accum_nlag_fastP6float2S0_mmS0_iPjiiiibE3mem;
	add.s32 	%r37, %r36, %r35;
	ld.shared.f32 	%f13, [%r37];
	atom.global.add.f32 	%f14, [%rd18], %f13;
	ld.shared.f32 	%f15, [%r37+4];
	atom.global.add.f32 	%f16, [%rd18+4], %f15;
$L__BB0_4:
	ret;

}


// ===== COMPILED SASS (sm_100) =====

	.target	sm_100

	.elftype	@"ET_EXEC"


//--------------------- .note.nv.tkinfo           --------------------------
	.section	.note.nv.tkinfo,"",@"SHT_NOTE"
	.sectionflags	@"SHF_NOTE_NV_TKINFO"
	.tkinfo
        /*0018*/ 	.word	0x00000002
        /*0030*/ 	.string	""
        /*0030*/ 	.string	"ptxas"
        /*0030*/ 	.string	"Cuda compilation tools, release 13.0, V13.0.88"
        /*0030*/ 	.string	"Build cuda_13.0.r13.0/compiler.36424714_0"
        /*0030*/ 	.string	"-arch sm_100 -m 64 "



//--------------------- .note.nv.cuinfo           --------------------------
	.section	.note.nv.cuinfo,"",@"SHT_NOTE"
	.sectionflags	@"SHF_NOTE_NV_CUINFO"
        /*0018*/ 	.short	0x0002
        /*001a*/ 	.short	0x0064
        /*001c*/ 	.short	0x0082
	.zero		2


//--------------------- .nv.info                  --------------------------
	.section	.nv.info,"",@"SHT_CUDA_INFO"
	.align	4


	//----- nvinfo : EIATTR_REGCOUNT
	.align		4
        /*0000*/ 	.byte	0x04, 0x2f
        /*0002*/ 	.short	(.L_1 - .L_0)
	.align		4
.L_0:
        /*0004*/ 	.word	index@(_Z27cyclid_corr_accum_nlag_fastP6float2S0_mmS0_iPjiiiib)
        /*0008*/ 	.word	0x00000016


	//----- nvinfo : EIATTR_FRAME_SIZE
	.align		4
.L_1:
        /*000c*/ 	.byte	0x04, 0x11
        /*000e*/ 	.short	(.L_3 - .L_2)
	.align		4
.L_2:
        /*0010*/ 	.word	index@(_Z27cyclid_corr_accum_nlag_fastP6float2S0_mmS0_iPjiiiib)
        /*0014*/ 	.word	0x00000000


	//----- nvinfo : EIATTR_MIN_STACK_SIZE
	.align		4
.L_3:
        /*0018*/ 	.byte	0x04, 0x12
        /*001a*/ 	.short	(.L_5 - .L_4)
	.align		4
.L_4:
        /*001c*/ 	.word	index@(_Z27cyclid_corr_accum_nlag_fastP6float2S0_mmS0_iPjiiiib)
        /*0020*/ 	.word	0x00000000
.L_5:


//--------------------- .nv.compat                --------------------------
	.section	.nv.compat,"",@"SHT_CUDA_COMPAT_INFO"
	.align	4
        /*0000*/ 	.byte	0x02, 0x09, 0x00, 0x00, 0x02, 0x02, 0x01, 0x00, 0x02, 0x05, 0x05, 0x00, 0x03, 0x07, 0x01, 0x01
        /*0010*/ 	.byte	0x02, 0x03, 0x00, 0x00, 0x02, 0x06, 0x01, 0x00, 0x04, 0x0b, 0x08, 0x00, 0x01, 0x00, 0x00, 0x00
        /*0020*/ 	.byte	0x00, 0x00, 0x00, 0x00


//--------------------- .nv.info._Z27cyclid_corr_accum_nlag_fastP6float2S0_mmS0_iPjiiiib --------------------------
	.section	.nv.info._Z27cyclid_corr_accum_nlag_fastP6float2S0_mmS0_iPjiiiib,"",@"SHT_CUDA_INFO"
	.sectionflags	@""
	.align	4


	//----- nvinfo : EIATTR_CUDA_API_VERSION
	.align		4
        /*0000*/ 	.byte	0x04, 0x37
        /*0002*/ 	.short	(.L_7 - .L_6)
.L_6:
        /*0004*/ 	.word	0x00000082


	//----- nvinfo : EIATTR_KPARAM_INFO
	.align		4
.L_7:
        /*0008*/ 	.byte	0x04, 0x17
        /*000a*/ 	.short	(.L_9 - .L_8)
.L_8:
        /*000c*/ 	.word	0x00000000
        /*0010*/ 	.short	0x000b
        /*0012*/ 	.short	0x0048
        /*0014*/ 	.byte	0x00, 0xf0, 0x05, 0x00


	//----- nvinfo : EIATTR_KPARAM_INFO
	.align		4
.L_9:
        /*0018*/ 	.byte	0x04, 0x17
        /*001a*/ 	.short	(.L_11 - .L_10)
.L_10:
        /*001c*/ 	.word	0x00000000
        /*0020*/ 	.short	0x000a
        /*0022*/ 	.short	0x0044
        /*0024*/ 	.byte	0x00, 0xf0, 0x11, 0x00


	//----- nvinfo : EIATTR_KPARAM_INFO
	.align		4
.L_11:
        /*0028*/ 	.byte	0x04, 0x17
        /*002a*/ 	.short	(.L_13 - .L_12)
.L_12:
        /*002c*/ 	.word	0x00000000
        /*0030*/ 	.short	0x0009
        /*0032*/ 	.short	0x0040
        /*0034*/ 	.byte	0x00, 0xf0, 0x11, 0x00


	//----- nvinfo : EIATTR_KPARAM_INFO
	.align		4
.L_13:
        /*0038*/ 	.byte	0x04, 0x17
        /*003a*/ 	.short	(.L_15 - .L_14)
.L_14:
        /*003c*/ 	.word	0x00000000
        /*0040*/ 	.short	0x0008
        /*0042*/ 	.short	0x003c
        /*0044*/ 	.byte	0x00, 0xf0, 0x11, 0x00


	//----- nvinfo : EIATTR_KPARAM_INFO
	.align		4
.L_15:
        /*0048*/ 	.byte	0x04, 0x17
        /*004a*/ 	.short	(.L_17 - .L_16)
.L_16:
        /*004c*/ 	.word	0x00000000
        /*0050*/ 	.short	0x0007
        /*0052*/ 	.short	0x0038
        /*0054*/ 	.byte	0x00, 0xf0, 0x11, 0x00


	//----- nvinfo : EIATTR_KPARAM_INFO
	.align		4
.L_17:
        /*0058*/ 	.byte	0x04, 0x17
        /*005a*/ 	.short	(.L_19 - .L_18)
.L_18:
        /*005c*/ 	.word	0x00000000
        /*0060*/ 	.short	0x0006
        /*0062*/ 	.short	0x0030
        /*0064*/ 	.byte	0x00, 0xf5, 0x21, 0x00


	//----- nvinfo : EIATTR_KPARAM_INFO
	.align		4
.L_19:
        /*0068*/ 	.byte	0x04, 0x17
        /*006a*/ 	.short	(.L_21 - .L_20)
.L_20:
        /*006c*/ 	.word	0x00000000
        /*0070*/ 	.short	0x0005
        /*0072*/ 	.short	0x0028
        /*0074*/ 	.byte	0x00, 0xf0, 0x11, 0x00


	//----- nvinfo : EIATTR_KPARAM_INFO
	.align		4
.L_21:
        /*0078*/ 	.byte	0x04, 0x17
        /*007a*/ 	.short	(.L_23 - .L_22)
.L_22:
        /*007c*/ 	.word	0x00000000
        /*0080*/ 	.short	0x0004
        /*0082*/ 	.short	0x0020
        /*0084*/ 	.byte	0x00, 0xf5, 0x21, 0x00


	//----- nvinfo : EIATTR_KPARAM_INFO
	.align		4
.L_23:
        /*0088*/ 	.byte	0x04, 0x17
        /*008a*/ 	.short	(.L_25 - .L_24)
.L_24:
        /*008c*/ 	.word	0x00000000
        /*0090*/ 	.short	0x0003
        /*0092*/ 	.short	0x0018
        /*0094*/ 	.byte	0x00, 0xf0, 0x21, 0x00


	//----- nvinfo : EIATTR_KPARAM_INFO
	.align		4
.L_25:
        /*0098*/ 	.byte	0x04, 0x17
        /*009a*/ 	.short	(.L_27 - .L_26)
.L_26:
        /*009c*/ 	.word	0x00000000
        /*00a0*/ 	.short	0x0002
        /*00a2*/ 	.short	0x0010
        /*00a4*/ 	.byte	0x00, 0xf0, 0x21, 0x00


	//----- nvinfo : EIATTR_KPARAM_INFO
	.align		4
.L_27:
        /*00a8*/ 	.byte	0x04, 0x17
        /*00aa*/ 	.short	(.L_29 - .L_28)
.L_28:
        /*00ac*/ 	.word	0x00000000
        /*00b0*/ 	.short	0x0001
        /*00b2*/ 	.short	0x0008
        /*00b4*/ 	.byte	0x00, 0xf5, 0x21, 0x00


	//----- nvinfo : EIATTR_KPARAM_INFO
	.align		4
.L_29:
        /*00b8*/ 	.byte	0x04, 0x17
        /*00ba*/ 	.short	(.L_31 - .L_30)
.L_30:
        /*00bc*/ 	.word	0x00000000
        /*00c0*/ 	.short	0x0000
        /*00c2*/ 	.short	0x0000
        /*00c4*/ 	.byte	0x00, 0xf5, 0x21, 0x00


	//----- nvinfo : EIATTR_SPARSE_MMA_MASK
	.align		4
.L_31:
        /*00c8*/ 	.byte	0x03, 0x50
        /*00ca*/ 	.short	0x0000


	//----- nvinfo : EIATTR_MAXREG_COUNT
	.align		4
        /*00cc*/ 	.byte	0x03, 0x1b
        /*00ce*/ 	.short	0x00ff


	//----- nvinfo : EIATTR_NUM_BARRIERS
	.align		4
        /*00d0*/ 	.byte	0x02, 0x4c
        /*00d2*/ 	.byte	0x01
	.zero		1


	//----- nvinfo : EIATTR_MERCURY_ISA_VERSION
	.align		4
        /*00d4*/ 	.byte	0x03, 0x5f
        /*00d6*/ 	.short	0x0101


	//----- nvinfo : EIATTR_VRC_CTA_INIT_COUNT
	.align		4
        /*00d8*/ 	.byte	0x02, 0x4a
	.zero		1
	.zero		1


	//----- nvinfo : EIATTR_EXIT_INSTR_OFFSETS
	.align		4
        /*00dc*/ 	.byte	0x04, 0x1c
        /*00de*/ 	.short	(.L_33 - .L_32)


	//   ....[0]....
.L_32:
        /*00e0*/ 	.word	0x00000760


	//   ....[1]....
        /*00e4*/ 	.word	0x000007e0


	//----- nvinfo : EIATTR_CRS_STACK_SIZE
	.align		4
.L_33:
        /*00e8*/ 	.byte	0x04, 0x1e
        /*00ea*/ 	.short	(.L_35 - .L_34)
.L_34:
        /*00ec*/ 	.word	0x00000000


	//----- nvinfo : EIATTR_CBANK_PARAM_SIZE
	.align		4
.L_35:
        /*00f0*/ 	.byte	0x03, 0x19
        /*00f2*/ 	.short	0x0049


	//----- nvinfo : EIATTR_PARAM_CBANK
	.align		4
        /*00f4*/ 	.byte	0x04, 0x0a
        /*00f6*/ 	.short	(.L_37 - .L_36)
	.align		4
.L_36:
        /*00f8*/ 	.word	index@(.nv.constant0._Z27cyclid_corr_accum_nlag_fastP6float2S0_mmS0_iPjiiiib)
        /*00fc*/ 	.short	0x0380
        /*00fe*/ 	.short	0x0049


	//----- nvinfo : EIATTR_SW_WAR
	.align		4
.L_37:
        /*0100*/ 	.byte	0x04, 0x36
        /*0102*/ 	.short	(.L_39 - .L_38)
.L_38:
        /*0104*/ 	.word	0x00000008
.L_39:


//--------------------- .nv.callgraph             --------------------------
	.section	.nv.callgraph,"",@"SHT_CUDA_CALLGRAPH"
	.align	4
	.sectionentsize	8
	.align		4
        /*0000*/ 	.word	0x00000000
	.align		4
        /*0004*/ 	.word	0xffffffff
	.align		4
        /*0008*/ 	.word	0x00000000
	.align		4
        /*000c*/ 	.word	0xfffffffe
	.align		4
        /*0010*/ 	.word	0x00000000
	.align		4
        /*0014*/ 	.word	0xfffffffd
	.align		4
        /*0018*/ 	.word	0x00000000
	.align		4
        /*001c*/ 	.word	0xfffffffc


//--------------------- .text._Z27cyclid_corr_accum_nlag_fastP6float2S0_mmS0_iPjiiiib --------------------------
	.section	.text._Z27cyclid_corr_accum_nlag_fastP6float2S0_mmS0_iPjiiiib,"ax",@progbits
	.align	128
        .global         _Z27cyclid_corr_accum_nlag_fastP6float2S0_mmS0_iPjiiiib
        .type           _Z27cyclid_corr_accum_nlag_fastP6float2S0_mmS0_iPjiiiib,@function
        .size           _Z27cyclid_corr_accum_nlag_fastP6float2S0_mmS0_iPjiiiib,(.L_x_5 - _Z27cyclid_corr_accum_nlag_fastP6float2S0_mmS0_iPjiiiib)
        .other          _Z27cyclid_corr_accum_nlag_fastP6float2S0_mmS0_iPjiiiib,@"STO_CUDA_ENTRY STV_DEFAULT"
_Z27cyclid_corr_accum_nlag_fastP6float2S0_mmS0_iPjiiiib:
.text._Z27cyclid_corr_accum_nlag_fastP6float2S0_mmS0_iPjiiiib:
[----:B------:R-:W-:Y:S01]  /*0000*/  LDC R1, c[0x0][0x37c] ;  /* 0x0000df00ff017b82 */ /* 0x000fe20000000800 */
[----:B------:R-:W0:Y:S07]  /*0010*/  S2R R0, SR_TID.X ;  /* 0x0000000000007919 */ /* 0x000e2e0000002100 */
[----:B------:R-:W0:Y:S01]  /*0020*/  S2UR UR5, SR_CTAID.X ;  /* 0x00000000000579c3 */ /* 0x000e220000002500 */
[----:B------:R-:W1:Y:S01]  /*0030*/  LDCU UR8, c[0x0][0x398] ;  /* 0x00007300ff0877ac */ /* 0x000e620008000800 */
[----:B------:R-:W2:Y:S01]  /*0040*/  S2R R3, SR_TID.Y ;  /* 0x0000000000037919 */ /* 0x000ea20000002200 */
[----:B------:R-:W1:Y:S05]  /*0050*/  LDCU UR9, c[0x0][0x3a8] ;  /* 0x00007500ff0977ac */ /* 0x000e6a0008000800 */
[----:B------:R-:W0:Y:S08]  /*0060*/  LDC R5, c[0x0][0x360] ;  /* 0x0000d800ff057b82 */ /* 0x000e300000000800 */
[----:B------:R-:W3:Y:S01]  /*0070*/  S2UR UR6, SR_CgaCtaId ;  /* 0x00000000000679c3 */ /* 0x000ee20000008800 */
[----:B-1----:R-:W-:-:S07]  /*0080*/  ULEA UR4, UR8, UR9, 0x1 ;  /* 0x0000000908047291 */ /* 0x002fce000f8e08ff */
[----:B------:R-:W2:Y:S01]  /*0090*/  S2UR UR7, SR_CTAID.Y ;  /* 0x00000000000779c3 */ /* 0x000ea20000002600 */
[----:B------:R-:W-:-:S07]  /*00a0*/  UIADD3 UR4, UPT, UPT, UR4, -0x2, URZ ;  /* 0xfffffffe04047890 */ /* 0x000fce000fffe0ff */
[----:B------:R-:W2:Y:S01]  /*00b0*/  LDC R2, c[0x0][0x364] ;  /* 0x0000d900ff027b82 */ /* 0x000ea20000000800 */
[----:B0-----:R-:W-:Y:S01]  /*00c0*/  IMAD R4, R5, UR5, R0 ;  /* 0x0000000505047c24 */ /* 0x001fe2000f8e0200 */
[----:B------:R-:W-:-:S06]  /*00d0*/  UMOV UR5, 0x400 ;  /* 0x0000040000057882 */ /* 0x000fcc0000000000 */
[----:B------:R-:W0:Y:S01]  /*00e0*/  LDC.64 R6, c[0x0][0x3c0] ;  /* 0x0000f000ff067b82 */ /* 0x000e220000000a00 */
[----:B---3--:R-:W-:-:S07]  /*00f0*/  ULEA UR5, UR6, UR5, 0x18 ;  /* 0x0000000506057291 */ /* 0x008fce000f8ec0ff */
[----:B------:R-:W1:Y:S02]  /*0100*/  LDC.64 R8, c[0x0][0x3b0] ;  /* 0x0000ec00ff087b82 */ /* 0x000e640000000a00 */
[----:B------:R-:W-:Y:S04]  /*0110*/  STS.128 [UR5], RZ ;  /* 0x000000ffff007988 */ /* 0x000fe80008000c05 */
[----:B------:R-:W-:Y:S01]  /*0120*/  STS.128 [UR5+0x10], RZ ;  /* 0x000010ffff007988 */ /* 0x000fe20008000c05 */
[----:B--2---:R-:W-:Y:S01]  /*0130*/  IMAD R11, R2, UR7, R3 ;  /* 0x00000007020b7c24 */ /* 0x004fe2000f8e0203 */
[----:B------:R-:W2:Y:S02]  /*0140*/  LDCU.64 UR6, c[0x0][0x358] ;  /* 0x00006b00ff0677ac */ /* 0x000ea40008000a00 */
[----:B------:R-:W-:Y:S02]  /*0150*/  STS.128 [UR5+0x20], RZ ;  /* 0x000020ffff007988 */ /* 0x000fe40008000c05 */
[----:B------:R-:W-:-:S02]  /*0160*/  LEA R13, R4, R11, 0x1 ;  /* 0x0000000b040d7211 */ /* 0x000fc400078e08ff */
[----:B------:R-:W-:Y:S04]  /*0170*/  STS.128 [UR5+0x30], RZ ;  /* 0x000030ffff007988 */ /* 0x000fe80008000c05 */
[----:B------:R-:W-:Y:S01]  /*0180*/  STS.128 [UR5+0x40], RZ ;  /* 0x000040ffff007988 */ /* 0x000fe20008000c05 */
[----:B0-----:R-:W-:Y:S01]  /*0190*/  IMAD R15, R6, UR4, R13 ;  /* 0x00000004060f7c24 */ /* 0x001fe2000f8e020d */
[----:B------:R-:W0:Y:S02]  /*01a0*/  LDCU UR4, c[0x0][0x39c] ;  /* 0x00007380ff0477ac */ /* 0x000e240008000800 */
[----:B------:R-:W-:Y:S01]  /*01b0*/  STS.128 [UR5+0x50], RZ ;  /* 0x000050ffff007988 */ /* 0x000fe20008000c05 */
[----:B-1----:R-:W-:-:S03]  /*01c0*/  IMAD.WIDE R8, R15, 0x4, R8 ;  /* 0x000000040f087825 */ /* 0x002fc600078e0208 */
[----:B------:R-:W-:Y:S01]  /*01d0*/  STS.128 [UR5+0x60], RZ ;  /* 0x000060ffff007988 */ /* 0x000fe20008000c05 */
[----:B------:R-:W1:Y:S03]  /*01e0*/  LDC.64 R14, c[0x0][0x3b8] ;  /* 0x0000ee00ff0e7b82 */ /* 0x000e660000000a00 */
[----:B------:R-:W-:Y:S04]  /*01f0*/  STS.128 [UR5+0x70], RZ ;  /* 0x000070ffff007988 */ /* 0x000fe80008000c05 */
        /* <DEDUP_REMOVED lines=39> */
[----:B------:R-:W-:Y:S01]  /*0470*/  STS.128 [UR5+0x2f0], RZ ;  /* 0x0002f0ffff007988 */ /* 0x000fe20008000c05 */
[----:B------:R-:W-:Y:S06]  /*0480*/  BAR.SYNC.DEFER_BLOCKING 0x0 ;  /* 0x0000000000007b1d */ /* 0x000fec0000010000 */
[----:B--2---:R-:W2:Y:S01]  /*0490*/  LDG.E R8, desc[UR6][R8.64] ;  /* 0x0000000608087981 */ /* 0x004ea2000c1e1900 */
[----:B-1----:R-:W-:Y:S01]  /*04a0*/  IMAD R6, R15, UR9, RZ ;  /* 0x000000090f067c24 */ /* 0x002fe2000f8e02ff */
[----:B------:R-:W-:Y:S01]  /*04b0*/  ISETP.LT.U32.AND P1, PT, R4, UR8, PT ;  /* 0x0000000804007c0c */ /* 0x000fe2000bf21070 */
[----:B------:R-:W-:Y:S02]  /*04c0*/  BSSY.RECONVERGENT B0, `(.L_x_0) ;  /* 0x0000028000007945 */ /* 0x000fe40003800200 */
[----:B------:R-:W-:-:S02]  /*04d0*/  IMAD R7, R6, R7, RZ ;  /* 0x0000000706077224 */ /* 0x000fc400078e02ff */
[----:B--2---:R-:W-:-:S04]  /*04e0*/  IMAD R2, R8, R15, R14 ;  /* 0x0000000f08027224 */ /* 0x004fc800078e020e */
[----:B------:R-:W-:-:S05]  /*04f0*/  IMAD R2, R2, UR9, R11 ;  /* 0x0000000902027c24 */ /* 0x000fca000f8e020b */
[----:B------:R-:W-:Y:S02]  /*0500*/  ISETP.GE.U32.AND P0, PT, R2, R7, PT ;  /* 0x000000070200720c */ /* 0x000fe40003f06070 */
[----:B------:R-:W-:-:S04]  /*0510*/  SHF.R.S32.HI R7, RZ, 0x1f, R4 ;  /* 0x0000001fff077819 */ /* 0x000fc80000011404 */
[----:B0-----:R-:W-:-:S04]  /*0520*/  ISETP.LT.U32.AND.EX P0, PT, R7, UR4, !P0, P1 ;  /* 0x0000000407007c0c */ /* 0x001fc8000c701110 */
[----:B------:R-:W-:-:S13]  /*0530*/  ISETP.LT.AND P0, PT, R11, UR9, P0 ;  /* 0x000000090b007c0c */ /* 0x000fda0008701270 */
[----:B------:R-:W-:Y:S05]  /*0540*/  @!P0 BRA `(.L_x_1) ;  /* 0x00000000007c8947 */ /* 0x000fea0003800000 */
[----:B------:R-:W0:Y:S01]  /*0550*/  LDC.64 R10, c[0x0][0x380] ;  /* 0x0000e000ff0a7b82 */ /* 0x000e220000000a00 */
[----:B------:R-:W1:Y:S01]  /*0560*/  LDCU.64 UR8, c[0x0][0x388] ;  /* 0x00007100ff0877ac */ /* 0x000e620008000a00 */
[C---:B------:R-:W-:Y:S02]  /*0570*/  IADD3 R13, PT, PT, -R4.reuse, R13, RZ ;  /* 0x0000000d040d7210 */ /* 0x040fe40007ffe1ff */
[----:B-1----:R-:W-:-:S04]  /*0580*/  LEA R18, P1, R4, UR8, 0x3 ;  /* 0x0000000804127c11 */ /* 0x002fc8000f8218ff */
[----:B------:R-:W-:Y:S01]  /*0590*/  LEA.HI.X R19, R4, UR9, R7, 0x3, P1 ;  /* 0x0000000904137c11 */ /* 0x000fe200088f1c07 */
[----:B0-----:R-:W-:-:S05]  /*05a0*/  IMAD.WIDE R10, R13, 0x8, R10 ;  /* 0x000000080d0a7825 */ /* 0x001fca00078e020a */
[----:B------:R-:W2:Y:S04]  /*05b0*/  LDG.E.64 R18, desc[UR6][R18.64] ;  /* 0x0000000612127981 */ /* 0x000ea8000c1e1b00 */
[----:B------:R-:W2:Y:S01]  /*05c0*/  LDG.E.64 R10, desc[UR6][R10.64] ;  /* 0x000000060a0a7981 */ /* 0x000ea2000c1e1b00 */
[----:B------:R-:W-:Y:S01]  /*05d0*/  BSSY.RECONVERGENT B1, `(.L_x_2) ;  /* 0x0000012000017945 */ /* 0x000fe20003800200 */
[-C--:B--2---:R-:W-:Y:S01]  /*05e0*/  FMUL R16, R11, R18.reuse ;  /* 0x000000120b107220 */ /* 0x084fe20000400000 */
[----:B------:R-:W-:Y:S01]  /*05f0*/  FMUL R4, R10, R18 ;  /* 0x000000120a047220 */ /* 0x000fe20000400000 */
[----:B------:R-:W-:Y:S08]  /*0600*/  F2F.F64.F32 R14, R11 ;  /* 0x0000000b000e7310 */ /* 0x000ff00000201800 */
[----:B------:R-:W-:Y:S08]  /*0610*/  F2F.F64.F32 R8, R10 ;  /* 0x0000000a00087310 */ /* 0x000ff00000201800 */
[----:B------:R-:W-:Y:S08]  /*0620*/  F2F.F64.F32 R6, R19 ;  /* 0x0000001300067310 */ /* 0x000ff00000201800 */
[----:B------:R-:W0:Y:S08]  /*0630*/  F2F.F64.F32 R12, R4 ;  /* 0x00000004000c7310 */ /* 0x000e300000201800 */
[----:B------:R-:W1:Y:S01]  /*0640*/  F2F.F64.F32 R16, R16 ;  /* 0x0000001000107310 */ /* 0x000e620000201800 */
[----:B0-----:R-:W-:-:S02]  /*0650*/  DFMA R12, R14, R6, R12 ;  /* 0x000000060e0c722b */ /* 0x001fc4000000000c */
[----:B-1----:R-:W-:-:S08]  /*0660*/  DFMA R8, R6, -R8, R16 ;  /* 0x800000080608722b */ /* 0x002fd00000000010 */
[----:B------:R0:W1:Y:S01]  /*0670*/  F2F.F32.F64 R13, R12 ;  /* 0x0000000c000d7310 */ /* 0x0000620000301000 */
[----:B------:R-:W-:-:S07]  /*0680*/  IMAD R6, R5, R0, R3 ;  /* 0x0000000005067224 */ /* 0x000fce00078e0203 */
[----:B------:R0:W2:Y:S01]  /*0690*/  F2F.F32.F64 R9, R8 ;  /* 0x0000000800097310 */ /* 0x0000a20000301000 */
[----:B------:R-:W-:-:S07]  /*06a0*/  LEA R6, R6, UR5, 0x3 ;  /* 0x0000000506067c11 */ /* 0x000fce000f8e18ff */
.L_x_3:
[----:B------:R-:W1:Y:S02]  /*06b0*/  LDS R10, [R6] ;  /* 0x00000000060a7984 */ /* 0x000e640000000800 */
[----:B-1----:R-:W-:-:S05]  /*06c0*/  FADD R11, R13, R10 ;  /* 0x0000000a0d0b7221 */ /* 0x002fca0000000000 */
[----:B------:R-:W1:Y:S02]  /*06d0*/  ATOMS.CAST.SPIN P1, [R6], R10, R11 ;  /* 0x0000000a0600758d */ /* 0x000e64000182000b */
[----:B-1----:R-:W-:Y:S05]  /*06e0*/  @!P1 BRA `(.L_x_3) ;  /* 0xfffffffc00f09947 */ /* 0x002fea000383ffff */
[----:B------:R-:W-:Y:S05]  /*06f0*/  BSYNC.RECONVERGENT B1 ;  /* 0x0000000000017941 */ /* 0x000fea0003800200 */
.L_x_2:
[----:B------:R-:W2:Y:S02]  /*0700*/  LDS R10, [R6+0x4] ;  /* 0x00000400060a7984 */ /* 0x000ea40000000800 */
[----:B--2---:R-:W-:-:S05]  /*0710*/  FADD R11, -R9, R10 ;  /* 0x0000000a090b7221 */ /* 0x004fca0000000100 */
[----:B------:R-:W1:Y:S02]  /*0720*/  ATOMS.CAST.SPIN P1, [R6+0x4], R10, R11 ;  /* 0x0000040a0600758d */ /* 0x000e64000182000b */
[----:B-1----:R-:W-:Y:S05]  /*0730*/  @!P1 BRA `(.L_x_2) ;  /* 0xfffffffc00f09947 */ /* 0x002fea000383ffff */
.L_x_1:
[----:B------:R-:W-:Y:S05]  /*0740*/  BSYNC.RECONVERGENT B0 ;  /* 0x0000000000007941 */ /* 0x000fea0003800200 */
.L_x_0:
[----:B------:R-:W-:Y:S06]  /*0750*/  BAR.SYNC.DEFER_BLOCKING 0x0 ;  /* 0x0000000000007b1d */ /* 0x000fec0000010000 */
[----:B------:R-:W-:Y:S05]  /*0760*/  @!P0 EXIT ;  /* 0x000000000000894d */ /* 0x000fea0003800000 */
[----:B------:R-:W-:Y:S02]  /*0770*/  IMAD R0, R5, R0, R3 ;  /* 0x0000000005007224 */ /* 0x000fe400078e0203 */
[----:B------:R-:W1:Y:S03]  /*0780*/  LDC.64 R4, c[0x0][0x3a0] ;  /* 0x0000e800ff047b82 */ /* 0x000e660000000a00 */
[----:B------:R-:W-:-:S05]  /*0790*/  LEA R0, R0, UR5, 0x3 ;  /* 0x0000000500007c11 */ /* 0x000fca000f8e18ff */
[----:B------:R-:W2:Y:S01]  /*07a0*/  LDS.64 R6, [R0] ;  /* 0x0000000000067984 */ /* 0x000ea20000000a00 */
[----:B-1----:R-:W-:-:S05]  /*07b0*/  IMAD.WIDE R2, R2, 0x8, R4 ;  /* 0x0000000802027825 */ /* 0x002fca00078e0204 */
[----:B--2---:R-:W-:Y:S04]  /*07c0*/  REDG.E.ADD.F32.FTZ.RN.STRONG.GPU desc[UR6][R2.64], R6 ;  /* 0x00000006020079a6 */ /* 0x004fe8000c12f306 */
[----:B------:R-:W-:Y:S01]  /*07d0*/  REDG.E.ADD.F32.FTZ.RN.STRONG.GPU desc[UR6][R2.64+0x4], R7 ;  /* 0x00000407020079a6 */ /* 0x000fe2000c12f306 */
[----:B------:R-:W-:Y:S05]  /*07e0*/  EXIT ;  /* 0x000000000000794d */ /* 0x000fea0003800000 */
.L_x_4:
[----:B------:R-:W-:-:S00]  /*07f0*/  BRA `(.L_x_4) ;  /* 0xfffffffc00fc7947 */ /* 0x000fc0000383ffff */
[----:B------:R-:W-:-:S00]  /*0800*/  NOP ;  /* 0x0000000000007918 */ /* 0x000fc00000000000 */
[----:B------:R-:W-:-:S00]  /*0810*/  NOP ;  /* 0x0000000000007918 */ /* 0x000fc00000000000 */
[----:B------:R-:W-:-:S00]  /*0820*/  NOP ;  /* 0x0000000000007918 */ /* 0x000fc00000000000 */
[----:B------:R-:W-:-:S00]  /*0830*/  NOP ;  /* 0x0000000000007918 */ /* 0x000fc00000000000 */
[----:B------:R-:W-:-:S00]  /*0840*/  NOP ;  /* 0x0000000000007918 */ /* 0x000fc00000000000 */
[----:B------:R-:W-:-:S00]  /*0850*/  NOP ;  /* 0x0000000000007918 */ /* 0x000fc00000000000 */
[----:B------:R-:W-:-:S00]  /*0860*/  NOP ;  /* 0x0000000000007918 */ /* 0x000fc00000000000 */
[----:B------:R-:W-:-:S00]  /*0870*/  NOP ;  /* 0x0000000000007918 */ /* 0x000fc00000000000 */
.L_x_5:


//--------------------- .nv.shared._Z27cyclid_corr_accum_nlag_fastP6float2S0_mmS0_iPjiiiib --------------------------
	.section	.nv.shared._Z27cyclid_corr_accum_nlag_fastP6float2S0_mmS0_iPjiiiib,"aw",@nobits
	.sectionflags	@""
	.align	8
.nv.shared._Z27cyclid_corr_accum_nlag_fastP6float2S0_mmS0_iPjiiiib:
	.zero		1792


//--------------------- .nv.shared.reserved.0     --------------------------
	.section	.nv.shared.reserved.0,"aw",@nobits
	.weak		__nv_reservedSMEM_offset_0_alias
	.size		__nv_reservedSMEM_offset_0_alias, 0, 64
	.other		__nv_reservedSMEM_offset_0_alias,@"STO_CUDA_RESERVED_SHARED STV_DEFAULT"
__nv_reservedSMEM_offset_0_alias:
	.zero		0
	.zero		64


//--------------------- .nv.constant0._Z27cyclid_corr_accum_nlag_fastP6float2S0_mmS0_iPjiiiib --------------------------
	.section	.nv.constant0._Z27cyclid_corr_accum_nlag_fastP6float2S0_mmS0_iPjiiiib,"a",@progbits
	.sectionflags	@""
	.align	4
.nv.constant0._Z27cyclid_corr_accum_nlag_fastP6float2S0_mmS0_iPjiiiib:
	.zero		969


//--------------------- SYMBOLS --------------------------

	.type		.nv.reservedSmem.offset0,@object
	.size		.nv.reservedSmem.offset0,0x4
	.type		.nv.reservedSmem.cap,@object
	.size		.nv.reservedSmem.cap,0x4
